//
// Generated by NVIDIA NVVM Compiler
//
// Compiler Build ID: CL-36424714
// Cuda compilation tools, release 13.0, V13.0.88
// Based on NVVM 20.0.0
//

.version 9.0
.target sm_100
.address_size 64

	// .globl	_Z3addPiS_S_ii

.visible .entry _Z3addPiS_S_ii(
	.param .u64 .ptr .align 1 _Z3addPiS_S_ii_param_0,
	.param .u64 .ptr .align 1 _Z3addPiS_S_ii_param_1,
	.param .u64 .ptr .align 1 _Z3addPiS_S_ii_param_2,
	.param .u32 _Z3addPiS_S_ii_param_3,
	.param .u32 _Z3addPiS_S_ii_param_4
)
{
	.reg .b32 	%r<14>;
	.reg .b64 	%rd<11>;

	ld.param.u64 	%rd1, [_Z3addPiS_S_ii_param_0];
	ld.param.u64 	%rd2, [_Z3addPiS_S_ii_param_1];
	ld.param.u64 	%rd3, [_Z3addPiS_S_ii_param_2];
	ld.param.u32 	%r1, [_Z3addPiS_S_ii_param_3];
	cvta.to.global.u64 	%rd4, %rd3;
	cvta.to.global.u64 	%rd5, %rd2;
	cvta.to.global.u64 	%rd6, %rd1;
	mov.u32 	%r2, %ctaid.x;
	mov.u32 	%r3, %ntid.x;
	mov.u32 	%r4, %tid.x;
	mad.lo.s32 	%r5, %r2, %r3, %r4;
	mov.u32 	%r6, %ctaid.y;
	mov.u32 	%r7, %ntid.y;
	mov.u32 	%r8, %tid.y;
	mad.lo.s32 	%r9, %r6, %r7, %r8;
	mad.lo.s32 	%r10, %r1, %r9, %r5;
	mul.wide.s32 	%rd7, %r10, 4;
	add.s64 	%rd8, %rd6, %rd7;
	ld.global.u32 	%r11, [%rd8];
	add.s64 	%rd9, %rd5, %rd7;
	ld.global.u32 	%r12, [%rd9];
	add.s32 	%r13, %r12, %r11;
	add.s64 	%rd10, %rd4, %rd7;
	st.global.u32 	[%rd10], %r13;
	ret;

}


// ===== COMPILED SASS (sm_100) =====

	.target	sm_100

	.elftype	@"ET_EXEC"


//--------------------- .note.nv.tkinfo           --------------------------
	.section	.note.nv.tkinfo,"",@"SHT_NOTE"
	.sectionflags	@"SHF_NOTE_NV_TKINFO"
	.tkinfo
        /*0018*/ 	.word	0x00000002
        /*0030*/ 	.string	""
        /*0030*/ 	.string	"ptxas"
        /*0030*/ 	.string	"Cuda compilation tools, release 13.0, V13.0.88"
        /*0030*/ 	.string	"Build cuda_13.0.r13.0/compiler.36424714_0"
        /*0030*/ 	.string	"-arch sm_100 -m 64 "



//--------------------- .note.nv.cuinfo           --------------------------
	.section	.note.nv.cuinfo,"",@"SHT_NOTE"
	.sectionflags	@"SHF_NOTE_NV_CUINFO"
        /*0018*/ 	.short	0x0002
        /*001a*/ 	.short	0x0064
        /*001c*/ 	.short	0x0082
	.zero		2


//--------------------- .nv.info                  --------------------------
	.section	.nv.info,"",@"SHT_CUDA_INFO"
	.align	4


	//----- nvinfo : EIATTR_REGCOUNT
	.align		4
        /*0000*/ 	.byte	0x04, 0x2f
        /*0002*/ 	.short	(.L_1 - .L_0)
	.align		4
.L_0:
        /*0004*/ 	.word	index@(_Z3addPiS_S_ii)
        /*0008*/ 	.word	0x0000000c


	//----- nvinfo : EIATTR_FRAME_SIZE
	.align		4
.L_1:
        /*000c*/ 	.byte	0x04, 0x11
        /*000e*/ 	.short	(.L_3 - .L_2)
	.align		4
.L_2:
        /*0010*/ 	.word	index@(_Z3addPiS_S_ii)
        /*0014*/ 	.word	0x00000000


	//----- nvinfo : EIATTR_MIN_STACK_SIZE
	.align		4
.L_3:
        /*0018*/ 	.byte	0x04, 0x12
        /*001a*/ 	.short	(.L_5 - .L_4)
	.align		4
.L_4:
        /*001c*/ 	.word	index@(_Z3addPiS_S_ii)
        /*0020*/ 	.word	0x00000000
.L_5:


//--------------------- .nv.compat                --------------------------
	.section	.nv.compat,"",@"SHT_CUDA_COMPAT_INFO"
	.align	4
        /*0000*/ 	.byte	0x02, 0x09, 0x00, 0x00, 0x02, 0x02, 0x01, 0x00, 0x02, 0x05, 0x05, 0x00, 0x03, 0x07, 0x01, 0x01
        /*0010*/ 	.byte	0x02, 0x03, 0x00, 0x00, 0x02, 0x06, 0x01, 0x00, 0x04, 0x0b, 0x08, 0x00, 0x09, 0x00, 0x00, 0x00
        /*0020*/ 	.byte	0x00, 0x00, 0x00, 0x00


//--------------------- .nv.info._Z3addPiS_S_ii   --------------------------
	.section	.nv.info._Z3addPiS_S_ii,"",@"SHT_CUDA_INFO"
	.sectionflags	@""
	.align	4


	//----- nvinfo : EIATTR_CUDA_API_VERSION
	.align		4
        /*0000*/ 	.byte	0x04, 0x37
        /*0002*/ 	.short	(.L_7 - .L_6)
.L_6:
        /*0004*/ 	.word	0x00000082


	//----- nvinfo : EIATTR_KPARAM_INFO
	.align		4
.L_7:
        /*0008*/ 	.byte	0x04, 0x17
        /*000a*/ 	.short	(.L_9 - .L_8)
.L_8:
        /*000c*/ 	.word	0x00000000
        /*0010*/ 	.short	0x0004
        /*0012*/ 	.short	0x001c
        /*0014*/ 	.byte	0x00, 0xf0, 0x11, 0x00


	//----- nvinfo : EIATTR_KPARAM_INFO
	.align		4
.L_9:
        /*0018*/ 	.byte	0x04, 0x17
        /*001a*/ 	.short	(.L_11 - .L_10)
.L_10:
        /*001c*/ 	.word	0x00000000
        /*0020*/ 	.short	0x0003
        /*0022*/ 	.short	0x0018
        /*0024*/ 	.byte	0x00, 0xf0, 0x11, 0x00


	//----- nvinfo : EIATTR_KPARAM_INFO
	.align		4
.L_11:
        /*0028*/ 	.byte	0x04, 0x17
        /*002a*/ 	.short	(.L_13 - .L_12)
.L_12:
        /*002c*/ 	.word	0x00000000
        /*0030*/ 	.short	0x0002
        /*0032*/ 	.short	0x0010
        /*0034*/ 	.byte	0x00, 0xf5, 0x21, 0x00


	//----- nvinfo : EIATTR_KPARAM_INFO
	.align		4
.L_13:
        /*0038*/ 	.byte	0x04, 0x17
        /*003a*/ 	.short	(.L_15 - .L_14)
.L_14:
        /*003c*/ 	.word	0x00000000
        /*0040*/ 	.short	0x0001
        /*0042*/ 	.short	0x0008
        /*0044*/ 	.byte	0x00, 0xf5, 0x21, 0x00


	//----- nvinfo : EIATTR_KPARAM_INFO
	.align		4
.L_15:
        /*0048*/ 	.byte	0x04, 0x17
        /*004a*/ 	.short	(.L_17 - .L_16)
.L_16:
        /*004c*/ 	.word	0x00000000
        /*0050*/ 	.short	0x0000
        /*0052*/ 	.short	0x0000
        /*0054*/ 	.byte	0x00, 0xf5, 0x21, 0x00


	//----- nvinfo : EIATTR_SPARSE_MMA_MASK
	.align		4
.L_17:
        /*0058*/ 	.byte	0x03, 0x50
        /*005a*/ 	.short	0x0000


	//----- nvinfo : EIATTR_MAXREG_COUNT
	.align		4
        /*005c*/ 	.byte	0x03, 0x1b
        /*005e*/ 	.short	0x00ff


	//----- nvinfo : EIATTR_MERCURY_ISA_VERSION
	.align		4
        /*0060*/ 	.byte	0x03, 0x5f
        /*0062*/ 	.short	0x0101


	//----- nvinfo : EIATTR_VRC_CTA_INIT_COUNT
	.align		4
        /*0064*/ 	.byte	0x02, 0x4a
	.zero		1
	.zero		1


	//----- nvinfo : EIATTR_EXIT_INSTR_OFFSETS
	.align		4
        /*0068*/ 	.byte	0x04, 0x1c
        /*006a*/ 	.short	(.L_19 - .L_18)


	//   ....[0]....
.L_18:
        /*006c*/ 	.word	0x00000160


	//----- nvinfo : EIATTR_CBANK_PARAM_SIZE
	.align		4
.L_19:
        /*0070*/ 	.byte	0x03, 0x19
        /*0072*/ 	.short	0x0020


	//----- nvinfo : EIATTR_PARAM_CBANK
	.align		4
        /*0074*/ 	.byte	0x04, 0x0a
        /*0076*/ 	.short	(.L_21 - .L_20)
	.align		4
.L_20:
        /*0078*/ 	.word	index@(.nv.constant0._Z3addPiS_S_ii)
        /*007c*/ 	.short	0x0380
        /*007e*/ 	.short	0x0020


	//----- nvinfo : EIATTR_SW_WAR
	.align		4
.L_21:
        /*0080*/ 	.byte	0x04, 0x36
        /*0082*/ 	.short	(.L_23 - .L_22)
.L_22:
        /*0084*/ 	.word	0x00000008
.L_23:


//--------------------- .nv.callgraph             --------------------------
	.section	.nv.callgraph,"",@"SHT_CUDA_CALLGRAPH"
	.align	4
	.sectionentsize	8
	.align		4
        /*0000*/ 	.word	0x00000000
	.align		4
        /*0004*/ 	.word	0xffffffff
	.align		4
        /*0008*/ 	.word	0x00000000
	.align		4
        /*000c*/ 	.word	0xfffffffe
	.align		4
        /*0010*/ 	.word	0x00000000
	.align		4
        /*0014*/ 	.word	0xfffffffd
	.align		4
        /*0018*/ 	.word	0x00000000
	.align		4
        /*001c*/ 	.word	0xfffffffc


//--------------------- .text._Z3addPiS_S_ii      --------------------------
	.section	.text._Z3addPiS_S_ii,"ax",@progbits
	.align	128
        .global         _Z3addPiS_S_ii
        .type           _Z3addPiS_S_ii,@function
        .size           _Z3addPiS_S_ii,(.L_x_1 - _Z3addPiS_S_ii)
        .other          _Z3addPiS_S_ii,@"STO_CUDA_ENTRY STV_DEFAULT"
_Z3addPiS_S_ii:
.text._Z3addPiS_S_ii:
[----:B------:R-:W-:Y:S01]  /*0000*/  LDC R1, c[0x0][0x37c] ;  /* 0x0000df00ff017b82 */ /* 0x000fe20000000800 */
[----:B------:R-:W0:Y:S07]  /*0010*/  S2R R7, SR_TID.X ;  /* 0x0000000000077919 */ /* 0x000e2e0000002100 */
[----:B------:R-:W0:Y:S01]  /*0020*/  S2UR UR6, SR_CTAID.X ;  /* 0x00000000000679c3 */ /* 0x000e220000002500 */
[----:B------:R-:W1:Y:S01]  /*0030*/  LDCU UR8, c[0x0][0x398] ;  /* 0x00007300ff0877ac */ /* 0x000e620008000800 */
[----:B------:R-:W2:Y:S01]  /*0040*/  S2R R9, SR_TID.Y ;  /* 0x0000000000097919 */ /* 0x000ea20000002200 */
[----:B------:R-:W3:Y:S05]  /*0050*/  LDCU.64 UR4, c[0x0][0x358] ;  /* 0x00006b00ff0477ac */ /* 0x000eea0008000a00 */
[----:B------:R-:W0:Y:S08]  /*0060*/  LDC R0, c[0x0][0x360] ;  /* 0x0000d800ff007b82 */ /* 0x000e300000000800 */
[----:B------:R-:W2:Y:S08]  /*0070*/  S2UR UR7, SR_CTAID.Y ;  /* 0x00000000000779c3 */ /* 0x000eb00000002600 */
[----:B------:R-:W2:Y:S08]  /*0080*/  LDC R6, c[0x0][0x364] ;  /* 0x0000d900ff067b82 */ /* 0x000eb00000000800 */
[----:B------:R-:W4:Y:S01]  /*0090*/  LDC.64 R2, c[0x0][0x380] ;  /* 0x0000e000ff027b82 */ /* 0x000f220000000a00 */
[----:B0-----:R-:W-:-:S07]  /*00a0*/  IMAD R0, R0, UR6, R7 ;  /* 0x0000000600007c24 */ /* 0x001fce000f8e0207 */
[----:B------:R-:W0:Y:S01]  /*00b0*/  LDC.64 R4, c[0x0][0x388] ;  /* 0x0000e200ff047b82 */ /* 0x000e220000000a00 */
[----:B--2---:R-:W-:-:S04]  /*00c0*/  IMAD R7, R6, UR7, R9 ;  /* 0x0000000706077c24 */ /* 0x004fc8000f8e0209 */
[----:B-1----:R-:W-:-:S03]  /*00d0*/  IMAD R9, R7, UR8, R0 ;  /* 0x0000000807097c24 */ /* 0x002fc6000f8e0200 */
[----:B------:R-:W1:Y:S01]  /*00e0*/  LDC.64 R6, c[0x0][0x390] ;  /* 0x0000e400ff067b82 */ /* 0x000e620000000a00 */
[----:B----4-:R-:W-:-:S06]  /*00f0*/  IMAD.WIDE R2, R9, 0x4, R2 ;  /* 0x0000000409027825 */ /* 0x010fcc00078e0202 */
[----:B---3--:R-:W2:Y:S01]  /*0100*/  LDG.E R2, desc[UR4][R2.64] ;  /* 0x0000000402027981 */ /* 0x008ea2000c1e1900 */
[----:B0-----:R-:W-:-:S06]  /*0110*/  IMAD.WIDE R4, R9, 0x4, R4 ;  /* 0x0000000409047825 */ /* 0x001fcc00078e0204 */
[----:B------:R-:W2:Y:S01]  /*0120*/  LDG.E R5, desc[UR4][R4.64] ;  /* 0x0000000404057981 */ /* 0x000ea2000c1e1900 */
[----:B-1----:R-:W-:Y:S01]  /*0130*/  IMAD.WIDE R6, R9, 0x4, R6 ;  /* 0x0000000409067825 */ /* 0x002fe200078e0206 */
[----:B--2---:R-:W-:-:S05]  /*0140*/  IADD3 R9, PT, PT, R2, R5, RZ ;  /* 0x0000000502097210 */ /* 0x004fca0007ffe0ff */
[----:B------:R-:W-:Y:S01]  /*0150*/  STG.E desc[UR4][R6.64], R9 ;  /* 0x0000000906007986 */ /* 0x000fe2000c101904 */
[----:B------:R-:W-:Y:S05]  /*0160*/  EXIT ;  /* 0x000000000000794d */ /* 0x000fea0003800000 */
.L_x_0:
[----:B------:R-:W-:-:S00]  /*0170*/  BRA `(.L_x_0) ;  /* 0xfffffffc00fc7947 */ /* 0x000fc0000383ffff */
[----:B------:R-:W-:-:S00]  /*0180*/  NOP ;  /* 0x0000000000007918 */ /* 0x000fc00000000000 */
[----:B------:R-:W-:-:S00]  /*0190*/  NOP ;  /* 0x0000000000007918 */ /* 0x000fc00000000000 */
[----:B------:R-:W-:-:S00]  /*01a0*/  NOP ;  /* 0x0000000000007918 */ /* 0x000fc00000000000 */
[----:B------:R-:W-:-:S00]  /*01b0*/  NOP ;  /* 0x0000000000007918 */ /* 0x000fc00000000000 */
[----:B------:R-:W-:-:S00]  /*01c0*/  NOP ;  /* 0x0000000000007918 */ /* 0x000fc00000000000 */
[----:B------:R-:W-:-:S00]  /*01d0*/  NOP ;  /* 0x0000000000007918 */ /* 0x000fc00000000000 */
[----:B------:R-:W-:-:S00]  /*01e0*/  NOP ;  /* 0x0000000000007918 */ /* 0x000fc00000000000 */
[----:B------:R-:W-:-:S00]  /*01f0*/  NOP ;  /* 0x0000000000007918 */ /* 0x000fc00000000000 */
.L_x_1:


//--------------------- .nv.shared.reserved.0     --------------------------
	.section	.nv.shared.reserved.0,"aw",@nobits
	.weak		__nv_reservedSMEM_offset_0_alias
	.size		__nv_reservedSMEM_offset_0_alias, 0, 64
	.other		__nv_reservedSMEM_offset_0_alias,@"STO_CUDA_RESERVED_SHARED STV_DEFAULT"
__nv_reservedSMEM_offset_0_alias:
	.zero		0
	.zero		64


//--------------------- .nv.constant0._Z3addPiS_S_ii --------------------------
	.section	.nv.constant0._Z3addPiS_S_ii,"a",@progbits
	.sectionflags	@""
	.align	4
.nv.constant0._Z3addPiS_S_ii:
	.zero		928


//--------------------- SYMBOLS --------------------------

	.type		.nv.reservedSmem.offset0,@object
	.size		.nv.reservedSmem.offset0,0x4
